	.headerflags	@"EF_CUDA_TEXMODE_UNIFIED EF_CUDA_64BIT_ADDRESS EF_CUDA_ACCELERATORS EF_CUDA_SM90 EF_CUDA_VIRTUAL_SM(EF_CUDA_SM90)"
	.elftype	@"ET_EXEC"


//--------------------- .nv.info                  --------------------------
	.section	.nv.info,"",@"SHT_CUDA_INFO"
	.align	4


	//----- nvinfo : EIATTR_REGCOUNT
	.align		4
        /*0000*/ 	.byte	0x04, 0x2f
        /*0002*/ 	.short	(.L_3 - .L_2)
	.align		4
.L_2:
        /*0004*/ 	.word	index@(triton_poi_fused__native_batch_norm_legit_no_training_convolution_relu_25)
        /*0008*/ 	.word	0x00000016


	//----- nvinfo : EIATTR_MIN_STACK_SIZE
	.align		4
.L_3:
        /*000c*/ 	.byte	0x04, 0x12
        /*000e*/ 	.short	(.L_5 - .L_4)
	.align		4
.L_4:
        /*0010*/ 	.word	index@(triton_poi_fused__native_batch_norm_legit_no_training_convolution_relu_25)
        /*0014*/ 	.word	0x00000000


	//----- nvinfo : EIATTR_FRAME_SIZE
	.align		4
.L_5:
        /*0018*/ 	.byte	0x04, 0x11
        /*001a*/ 	.short	(.L_7 - .L_6)
	.align		4
.L_6:
        /*001c*/ 	.word	index@(triton_poi_fused__native_batch_norm_legit_no_training_convolution_relu_25)
        /*0020*/ 	.word	0x00000000


	//----- nvinfo : EIATTR_MIN_STACK_SIZE
	.align		4
.L_7:
        /*0024*/ 	.byte	0x04, 0x12
        /*0026*/ 	.short	(.L_9 - .L_8)
	.align		4
.L_8:
        /*0028*/ 	.word	index@(triton_poi_fused__native_batch_norm_legit_no_training_convolution_relu_25)
        /*002c*/ 	.word	0x00000000
.L_9:


//--------------------- .nv.info.triton_poi_fused__native_batch_norm_legit_no_training_convolution_relu_25 --------------------------
	.section	.nv.info.triton_poi_fused__native_batch_norm_legit_no_training_convolution_relu_25,"",@"SHT_CUDA_INFO"
	.sectionflags	@""
	.align	4


	//----- nvinfo : EIATTR_CUDA_API_VERSION
	.align		4
        /*0000*/ 	.byte	0x04, 0x37
        /*0002*/ 	.short	(.L_11 - .L_10)
.L_10:
        /*0004*/ 	.word	0x0000007c


	//----- nvinfo : EIATTR_KPARAM_INFO
	.align		4
.L_11:
        /*0008*/ 	.byte	0x04, 0x17
        /*000a*/ 	.short	(.L_13 - .L_12)
.L_12:
        /*000c*/ 	.word	0x00000000
        /*0010*/ 	.short	0x0007
        /*0012*/ 	.short	0x0038
        /*0014*/ 	.byte	0x00, 0xf0, 0x11, 0x00


	//----- nvinfo : EIATTR_KPARAM_INFO
	.align		4
.L_13:
        /*0018*/ 	.byte	0x04, 0x17
        /*001a*/ 	.short	(.L_15 - .L_14)
.L_14:
        /*001c*/ 	.word	0x00000000
        /*0020*/ 	.short	0x0006
        /*0022*/ 	.short	0x0030
        /*0024*/ 	.byte	0x00, 0xf4, 0x21, 0x00


	//----- nvinfo : EIATTR_KPARAM_INFO
	.align		4
.L_15:
        /*0028*/ 	.byte	0x04, 0x17
        /*002a*/ 	.short	(.L_17 - .L_16)
.L_16:
        /*002c*/ 	.word	0x00000000
        /*0030*/ 	.short	0x0005
        /*0032*/ 	.short	0x0028
        /*0034*/ 	.byte	0x00, 0xf4, 0x21, 0x00


	//----- nvinfo : EIATTR_KPARAM_INFO
	.align		4
.L_17:
        /*0038*/ 	.byte	0x04, 0x17
        /*003a*/ 	.short	(.L_19 - .L_18)
.L_18:
        /*003c*/ 	.word	0x00000000
        /*0040*/ 	.short	0x0004
        /*0042*/ 	.short	0x0020
        /*0044*/ 	.byte	0x00, 0xf4, 0x21, 0x00


	//----- nvinfo : EIATTR_KPARAM_INFO
	.align		4
.L_19:
        /*0048*/ 	.byte	0x04, 0x17
        /*004a*/ 	.short	(.L_21 - .L_20)
.L_20:
        /*004c*/ 	.word	0x00000000
        /*0050*/ 	.short	0x0003
        /*0052*/ 	.short	0x0018
        /*0054*/ 	.byte	0x00, 0xf4, 0x21, 0x00


	//----- nvinfo : EIATTR_KPARAM_INFO
	.align		4
.L_21:
        /*0058*/ 	.byte	0x04, 0x17
        /*005a*/ 	.short	(.L_23 - .L_22)
.L_22:
        /*005c*/ 	.word	0x00000000
        /*0060*/ 	.short	0x0002
        /*0062*/ 	.short	0x0010
        /*0064*/ 	.byte	0x00, 0xf4, 0x21, 0x00


	//----- nvinfo : EIATTR_KPARAM_INFO
	.align		4
.L_23:
        /*0068*/ 	.byte	0x04, 0x17
        /*006a*/ 	.short	(.L_25 - .L_24)
.L_24:
        /*006c*/ 	.word	0x00000000
        /*0070*/ 	.short	0x0001
        /*0072*/ 	.short	0x0008
        /*0074*/ 	.byte	0x00, 0xf4, 0x21, 0x00


	//----- nvinfo : EIATTR_KPARAM_INFO
	.align		4
.L_25:
        /*0078*/ 	.byte	0x04, 0x17
        /*007a*/ 	.short	(.L_27 - .L_26)
.L_26:
        /*007c*/ 	.word	0x00000000
        /*0080*/ 	.short	0x0000
        /*0082*/ 	.short	0x0000
        /*0084*/ 	.byte	0x00, 0xf4, 0x21, 0x00


	//----- nvinfo : EIATTR_SPARSE_MMA_MASK
	.align		4
.L_27:
        /*0088*/ 	.byte	0x03, 0x50
        /*008a*/ 	.short	0x0000


	//----- nvinfo : EIATTR_MAXREG_COUNT
	.align		4
        /*008c*/ 	.byte	0x03, 0x1b
        /*008e*/ 	.short	0x00ff


	//----- nvinfo : EIATTR_EXIT_INSTR_OFFSETS
	.align		4
        /*0090*/ 	.byte	0x04, 0x1c
        /*0092*/ 	.short	(.L_29 - .L_28)


	//   ....[0]....
.L_28:
        /*0094*/ 	.word	0x000003b0


	//----- nvinfo : EIATTR_REQNTID
	.align		4
.L_29:
        /*0098*/ 	.byte	0x04, 0x10
        /*009a*/ 	.short	(.L_31 - .L_30)
.L_30:
        /*009c*/ 	.word	0x00000100
        /*00a0*/ 	.word	0x00000001
        /*00a4*/ 	.word	0x00000001


	//----- nvinfo : EIATTR_CBANK_PARAM_SIZE
	.align		4
.L_31:
        /*00a8*/ 	.byte	0x03, 0x19
        /*00aa*/ 	.short	0x003c


	//----- nvinfo : EIATTR_PARAM_CBANK
	.align		4
        /*00ac*/ 	.byte	0x04, 0x0a
        /*00ae*/ 	.short	(.L_33 - .L_32)
	.align		4
.L_32:
        /*00b0*/ 	.word	index@(.nv.constant0.triton_poi_fused__native_batch_norm_legit_no_training_convolution_relu_25)
        /*00b4*/ 	.short	0x0210
        /*00b6*/ 	.short	0x003c


	//----- nvinfo : EIATTR_SW_WAR
	.align		4
.L_33:
        /*00b8*/ 	.byte	0x04, 0x36
        /*00ba*/ 	.short	(.L_35 - .L_34)
.L_34:
        /*00bc*/ 	.word	0x00000008
.L_35:


//--------------------- .nv.callgraph             --------------------------
	.section	.nv.callgraph,"",@"SHT_CUDA_CALLGRAPH"
	.align	4
	.sectionentsize	8
	.align		4
        /*0000*/ 	.word	0x00000000
	.align		4
        /*0004*/ 	.word	0xffffffff
	.align		4
        /*0008*/ 	.word	0x00000000
	.align		4
        /*000c*/ 	.word	0xfffffffe
	.align		4
        /*0010*/ 	.word	0x00000000
	.align		4
        /*0014*/ 	.word	0xfffffffd
	.align		4
        /*0018*/ 	.word	0x00000000
	.align		4
        /*001c*/ 	.word	0xfffffffc


//--------------------- .nv.constant4             --------------------------
	.section	.nv.constant4,"a",@progbits
	.align	8
	.align		8
.nv.constant4:
        /*0000*/ 	.dword	_$_str
	.align		8
        /*0008*/ 	.dword	_$_str_$_2


//--------------------- .text.triton_poi_fused__native_batch_norm_legit_no_training_convolution_relu_25 --------------------------
	.section	.text.triton_poi_fused__native_batch_norm_legit_no_training_convolution_relu_25,"ax",@progbits
	.align	128
        .global         triton_poi_fused__native_batch_norm_legit_no_training_convolution_relu_25
        .type           triton_poi_fused__native_batch_norm_legit_no_training_convolution_relu_25,@function
        .size           triton_poi_fused__native_batch_norm_legit_no_training_convolution_relu_25,(.L_x_1 - triton_poi_fused__native_batch_norm_legit_no_training_convolution_relu_25)
        .other          triton_poi_fused__native_batch_norm_legit_no_training_convolution_relu_25,@"STO_CUDA_ENTRY STV_DEFAULT"
triton_poi_fused__native_batch_norm_legit_no_training_convolution_relu_25:
.text.triton_poi_fused__native_batch_norm_legit_no_training_convolution_relu_25:
[----:B------:R-:W-:Y:S01]  /*0000*/  LDC R1, c[0x0][0x28] ;  /* 0x00000a00ff017b82 */ /* 0x000fe20000000800 */
[----:B------:R-:W1:Y:S07]  /*0010*/  S2R R0, SR_TID.X ;  /* 0x0000000000007919 */ /* 0x000e6e0000002100 */
[----:B------:R-:W2:Y:S01]  /*0020*/  LDC.64 R14, c[0x0][0x228] ;  /* 0x00008a00ff0e7b82 */ /* 0x000ea20000000a00 */
[----:B------:R-:W-:Y:S01]  /*0030*/  ULDC.64 UR4, c[0x0][0x208] ;  /* 0x0000820000047ab9 */ /* 0x000fe20000000a00 */
[----:B------:R-:W3:Y:S06]  /*0040*/  S2R R3, SR_CTAID.X ;  /* 0x0000000000037919 */ /* 0x000eec0000002500 */
[----:B------:R-:W4:Y:S08]  /*0050*/  LDC.64 R10, c[0x0][0x218] ;  /* 0x00008600ff0a7b82 */ /* 0x000f300000000a00 */
[----:B------:R-:W5:Y:S08]  /*0060*/  LDC.64 R12, c[0x0][0x220] ;  /* 0x00008800ff0c7b82 */ /* 0x000f700000000a00 */
[----:B------:R-:W4:Y:S01]  /*0070*/  LDC.64 R16, c[0x0][0x230] ;  /* 0x00008c00ff107b82 */ /* 0x000f220000000a00 */
[----:B-1----:R-:W-:-:S04]  /*0080*/  SHF.L.U32 R0, R0, 0x1, RZ ;  /* 0x0000000100007819 */ /* 0x002fc800000006ff */
[----:B------:R-:W-:-:S04]  /*0090*/  LOP3.LUT R0, R0, 0x1fe, RZ, 0xc0, !PT ;  /* 0x000001fe00007812 */ /* 0x000fc800078ec0ff */
[----:B---3--:R-:W-:-:S05]  /*00a0*/  LEA R0, R3, R0, 0x9 ;  /* 0x0000000003007211 */ /* 0x008fca00078e48ff */
[----:B------:R-:W-:-:S05]  /*00b0*/  IMAD.HI R2, R0, 0x78787879, RZ ;  /* 0x7878787900027827 */ /* 0x000fca00078e02ff */
[----:B------:R-:W-:-:S04]  /*00c0*/  SHF.R.U32.HI R3, RZ, 0x1f, R2 ;  /* 0x0000001fff037819 */ /* 0x000fc80000011602 */
[----:B------:R-:W-:-:S05]  /*00d0*/  LEA.HI.SX32 R3, R2, R3, 0x15 ;  /* 0x0000000302037211 */ /* 0x000fca00078faaff */
[----:B------:R-:W-:-:S05]  /*00e0*/  IMAD.HI R2, R3, 0x2aaaaaab, RZ ;  /* 0x2aaaaaab03027827 */ /* 0x000fca00078e02ff */
[----:B------:R-:W-:-:S04]  /*00f0*/  SHF.R.U32.HI R5, RZ, 0x1f, R2 ;  /* 0x0000001fff057819 */ /* 0x000fc80000011602 */
[----:B------:R-:W-:Y:S02]  /*0100*/  LEA.HI R2, R2, R5, RZ, 0x1e ;  /* 0x0000000502027211 */ /* 0x000fe400078ff0ff */
[----:B------:R-:W1:Y:S03]  /*0110*/  LDC.64 R4, c[0x0][0x238] ;  /* 0x00008e00ff047b82 */ /* 0x000e660000000a00 */
[----:B------:R-:W-:-:S04]  /*0120*/  IMAD R19, R2, -0x18, R3 ;  /* 0xffffffe802137824 */ /* 0x000fc800078e0203 */
[C---:B--2---:R-:W-:Y:S01]  /*0130*/  IMAD.WIDE R14, R19.reuse, 0x4, R14 ;  /* 0x00000004130e7825 */ /* 0x044fe200078e020e */
[----:B------:R-:W2:Y:S04]  /*0140*/  LDC.64 R2, c[0x0][0x210] ;  /* 0x00008400ff027b82 */ /* 0x000ea80000000a00 */
[----:B------:R3:W3:Y:S01]  /*0150*/  LDG.E.EL R18, desc[UR4][R14.64] ;  /* 0x000000040e127981 */ /* 0x0006e2000c2e1900 */
[----:B----4-:R-:W-:-:S04]  /*0160*/  IMAD.WIDE R10, R19, 0x4, R10 ;  /* 0x00000004130a7825 */ /* 0x010fc800078e020a */
[----:B-----5:R-:W-:Y:S01]  /*0170*/  IMAD.WIDE R12, R19, 0x4, R12 ;  /* 0x00000004130c7825 */ /* 0x020fe200078e020c */
[----:B------:R4:W5:Y:S04]  /*0180*/  LDG.E.EL R8, desc[UR4][R10.64] ;  /* 0x000000040a087981 */ /* 0x000968000c2e1900 */
[----:B------:R-:W5:Y:S01]  /*0190*/  LDG.E.EL R9, desc[UR4][R12.64] ;  /* 0x000000040c097981 */ /* 0x000f62000c2e1900 */
[----:B--2---:R-:W-:-:S05]  /*01a0*/  IMAD.WIDE R2, R0, 0x4, R2 ;  /* 0x0000000400027825 */ /* 0x004fca00078e0202 */
[----:B------:R-:W5:Y:S01]  /*01b0*/  LDG.E.64 R6, desc[UR4][R2.64] ;  /* 0x0000000402067981 */ /* 0x000f62000c1e1b00 */
[----:B0--3--:R-:W-:-:S04]  /*01c0*/  IMAD.WIDE R14, R19, 0x4, R16 ;  /* 0x00000004130e7825 */ /* 0x009fc800078e0210 */
[----:B-1----:R-:W-:Y:S02]  /*01d0*/  IMAD.WIDE R16, R19, 0x4, R4 ;  /* 0x0000000413107825 */ /* 0x002fe400078e0204 */
[----:B------:R-:W2:Y:S01]  /*01e0*/  LDG.E.EL R14, desc[UR4][R14.64] ;  /* 0x000000040e0e7981 */ /* 0x000ea2000c2e1900 */
[----:B----4-:R-:W-:Y:S01]  /*01f0*/  HFMA2.MMA R10, -RZ, RZ, 1.625, 0 ;  /* 0x3e800000ff0a7435 */ /* 0x010fe200000001ff */
[----:B------:R-:W0:Y:S02]  /*0200*/  LDC.64 R4, c[0x0][0x240] ;  /* 0x00009000ff047b82 */ /* 0x000e240000000a00 */
[----:B------:R-:W2:Y:S01]  /*0210*/  LDG.E.EL R17, desc[UR4][R16.64] ;  /* 0x0000000410117981 */ /* 0x000ea2000c2e1900 */
[----:B0-----:R-:W-:-:S04]  /*0220*/  IMAD.WIDE R4, R0, 0x4, R4 ;  /* 0x0000000400047825 */ /* 0x001fc800078e0204 */
[----:B------:R-:W-:-:S04]  /*0230*/  FADD R18, R18, 9.9999997473787516356e-06 ;  /* 0x3727c5ac12127421 */ /* 0x000fc80000000000 */
[----:B------:R-:W0:Y:S02]  /*0240*/  MUFU.SQRT R19, R18 ;  /* 0x0000001200137308 */ /* 0x000e240000002000 */
[C---:B0-----:R-:W-:Y:S02]  /*0250*/  FSETP.GT.AND P0, PT, R19.reuse, 8.50705917302346158658e+37, PT ;  /* 0x7e8000001300780b */ /* 0x041fe40003f04000 */
[----:B------:R-:W-:-:S11]  /*0260*/  FSETP.GEU.AND P1, PT, R19, 1.175494350822287508e-38, PT ;  /* 0x008000001300780b */ /* 0x000fd60003f2e000 */
[----:B------:R-:W-:-:S04]  /*0270*/  @P0 FMUL R19, R19, 0.25 ;  /* 0x3e80000013130820 */ /* 0x000fc80000400000 */
[----:B------:R-:W-:-:S06]  /*0280*/  @!P1 FMUL R19, R19, 16777216 ;  /* 0x4b80000013139820 */ /* 0x000fcc0000400000 */
[----:B------:R-:W0:Y:S01]  /*0290*/  MUFU.RCP R19, R19 ;  /* 0x0000001300137308 */ /* 0x000e220000001000 */
[----:B------:R-:W-:Y:S01]  /*02a0*/  FSEL R10, R10, 1, P0 ;  /* 0x3f8000000a0a7808 */ /* 0x000fe20000000000 */
[--C-:B-----5:R-:W-:Y:S01]  /*02b0*/  FADD R6, R6, R8.reuse ;  /* 0x0000000806067221 */ /* 0x120fe20000000000 */
[----:B------:R-:W-:-:S03]  /*02c0*/  FADD R7, R7, R8 ;  /* 0x0000000807077221 */ /* 0x000fc60000000000 */
[----:B------:R-:W-:Y:S01]  /*02d0*/  @!P1 FMUL R10, R10, 16777216 ;  /* 0x4b8000000a0a9820 */ /* 0x000fe20000400000 */
[C---:B------:R-:W-:Y:S01]  /*02e0*/  FADD R8, -R9.reuse, R6 ;  /* 0x0000000609087221 */ /* 0x040fe20000000100 */
[----:B------:R-:W-:Y:S02]  /*02f0*/  FADD R9, -R9, R7 ;  /* 0x0000000709097221 */ /* 0x000fe40000000100 */
[----:B0-----:R-:W-:-:S04]  /*0300*/  FMUL R10, R19, R10 ;  /* 0x0000000a130a7220 */ /* 0x001fc80000400000 */
[-C--:B------:R-:W-:Y:S01]  /*0310*/  FMUL R8, R8, R10.reuse ;  /* 0x0000000a08087220 */ /* 0x080fe20000400000 */
[----:B------:R-:W-:-:S03]  /*0320*/  FMUL R10, R9, R10 ;  /* 0x0000000a090a7220 */ /* 0x000fc60000400000 */
[C-C-:B--2---:R-:W-:Y:S01]  /*0330*/  FFMA R8, R14.reuse, R8, R17.reuse ;  /* 0x000000080e087223 */ /* 0x144fe20000000011 */
[----:B------:R-:W-:-:S04]  /*0340*/  FFMA R10, R14, R10, R17 ;  /* 0x0000000a0e0a7223 */ /* 0x000fc80000000011 */
[----:B------:R-:W-:Y:S02]  /*0350*/  FSETP.GEU.AND P0, PT, R8, RZ, PT ;  /* 0x000000ff0800720b */ /* 0x000fe40003f0e000 */
[----:B------:R-:W-:Y:S02]  /*0360*/  FSETP.GEU.AND P1, PT, R10, RZ, PT ;  /* 0x000000ff0a00720b */ /* 0x000fe40003f2e000 */
[----:B------:R-:W-:Y:S02]  /*0370*/  FSEL R8, R8, RZ, P0 ;  /* 0x000000ff08087208 */ /* 0x000fe40000000000 */
[----:B------:R-:W-:Y:S01]  /*0380*/  FSEL R9, R10, RZ, P1 ;  /* 0x000000ff0a097208 */ /* 0x000fe20000800000 */
[----:B------:R-:W-:Y:S04]  /*0390*/  STG.E.64 desc[UR4][R2.64], R6 ;  /* 0x0000000602007986 */ /* 0x000fe8000c101b04 */
[----:B------:R-:W-:Y:S01]  /*03a0*/  STG.E.64 desc[UR4][R4.64], R8 ;  /* 0x0000000804007986 */ /* 0x000fe2000c101b04 */
[----:B------:R-:W-:Y:S05]  /*03b0*/  EXIT ;  /* 0x000000000000794d */ /* 0x000fea0003800000 */
.L_x_0:
[----:B------:R-:W-:-:S00]  /*03c0*/  BRA `(.L_x_0) ;  /* 0xfffffffc00fc7947 */ /* 0x000fc0000383ffff */
[----:B------:R-:W-:-:S00]  /*03d0*/  NOP ;  /* 0x0000000000007918 */ /* 0x000fc00000000000 */
        /* <DEDUP_REMOVED lines=10> */
.L_x_1:


//--------------------- .nv.global.init           --------------------------
	.section	.nv.global.init,"aw",@progbits
.nv.global.init:
	.type		_$_str,@object
	.size		_$_str,(_$_str_$_2 - _$_str)
_$_str:
        /*0000*/ 	.byte	0x5f, 0x5f, 0x43, 0x55, 0x44, 0x41, 0x5f, 0x46, 0x54, 0x5a, 0x00
	.type		_$_str_$_2,@object
	.size		_$_str_$_2,(.L_1 - _$_str_$_2)
_$_str_$_2:
        /*000b*/ 	.byte	0x5f, 0x5f, 0x43, 0x55, 0x44, 0x41, 0x5f, 0x50, 0x52, 0x45, 0x43, 0x5f, 0x53, 0x51, 0x52, 0x54
        /*001b*/ 	.byte	0x00
.L_1:


//--------------------- .nv.constant0.triton_poi_fused__native_batch_norm_legit_no_training_convolution_relu_25 --------------------------
	.section	.nv.constant0.triton_poi_fused__native_batch_norm_legit_no_training_convolution_relu_25,"a",@progbits
	.sectionflags	@""
	.align	4
.nv.constant0.triton_poi_fused__native_batch_norm_legit_no_training_convolution_relu_25:
	.zero		588
